	.headerflags	@"EF_CUDA_TEXMODE_UNIFIED EF_CUDA_64BIT_ADDRESS EF_CUDA_ACCELERATORS EF_CUDA_SM90 EF_CUDA_VIRTUAL_SM(EF_CUDA_SM90)"
	.elftype	@"ET_EXEC"


//--------------------- .nv.info                  --------------------------
	.section	.nv.info,"",@"SHT_CUDA_INFO"
	.align	4


	//----- nvinfo : EIATTR_REGCOUNT
	.align		4
        /*0000*/ 	.byte	0x04, 0x2f
        /*0002*/ 	.short	(.L_3 - .L_2)
	.align		4
.L_2:
        /*0004*/ 	.word	index@(triton_poi_fused__native_batch_norm_legit_no_training_leaky_relu_35)
        /*0008*/ 	.word	0x00000018


	//----- nvinfo : EIATTR_MIN_STACK_SIZE
	.align		4
.L_3:
        /*000c*/ 	.byte	0x04, 0x12
        /*000e*/ 	.short	(.L_5 - .L_4)
	.align		4
.L_4:
        /*0010*/ 	.word	index@(triton_poi_fused__native_batch_norm_legit_no_training_leaky_relu_35)
        /*0014*/ 	.word	0x00000000


	//----- nvinfo : EIATTR_FRAME_SIZE
	.align		4
.L_5:
        /*0018*/ 	.byte	0x04, 0x11
        /*001a*/ 	.short	(.L_7 - .L_6)
	.align		4
.L_6:
        /*001c*/ 	.word	index@(triton_poi_fused__native_batch_norm_legit_no_training_leaky_relu_35)
        /*0020*/ 	.word	0x00000000


	//----- nvinfo : EIATTR_MIN_STACK_SIZE
	.align		4
.L_7:
        /*0024*/ 	.byte	0x04, 0x12
        /*0026*/ 	.short	(.L_9 - .L_8)
	.align		4
.L_8:
        /*0028*/ 	.word	index@(triton_poi_fused__native_batch_norm_legit_no_training_leaky_relu_35)
        /*002c*/ 	.word	0x00000000
.L_9:


//--------------------- .nv.info.triton_poi_fused__native_batch_norm_legit_no_training_leaky_relu_35 --------------------------
	.section	.nv.info.triton_poi_fused__native_batch_norm_legit_no_training_leaky_relu_35,"",@"SHT_CUDA_INFO"
	.sectionflags	@""
	.align	4


	//----- nvinfo : EIATTR_CUDA_API_VERSION
	.align		4
        /*0000*/ 	.byte	0x04, 0x37
        /*0002*/ 	.short	(.L_11 - .L_10)
.L_10:
        /*0004*/ 	.word	0x0000007c


	//----- nvinfo : EIATTR_KPARAM_INFO
	.align		4
.L_11:
        /*0008*/ 	.byte	0x04, 0x17
        /*000a*/ 	.short	(.L_13 - .L_12)
.L_12:
        /*000c*/ 	.word	0x00000000
        /*0010*/ 	.short	0x0007
        /*0012*/ 	.short	0x0034
        /*0014*/ 	.byte	0x00, 0xf0, 0x11, 0x00


	//----- nvinfo : EIATTR_KPARAM_INFO
	.align		4
.L_13:
        /*0018*/ 	.byte	0x04, 0x17
        /*001a*/ 	.short	(.L_15 - .L_14)
.L_14:
        /*001c*/ 	.word	0x00000000
        /*0020*/ 	.short	0x0006
        /*0022*/ 	.short	0x0030
        /*0024*/ 	.byte	0x00, 0xf0, 0x11, 0x00


	//----- nvinfo : EIATTR_KPARAM_INFO
	.align		4
.L_15:
        /*0028*/ 	.byte	0x04, 0x17
        /*002a*/ 	.short	(.L_17 - .L_16)
.L_16:
        /*002c*/ 	.word	0x00000000
        /*0030*/ 	.short	0x0005
        /*0032*/ 	.short	0x0028
        /*0034*/ 	.byte	0x00, 0xf4, 0x21, 0x00


	//----- nvinfo : EIATTR_KPARAM_INFO
	.align		4
.L_17:
        /*0038*/ 	.byte	0x04, 0x17
        /*003a*/ 	.short	(.L_19 - .L_18)
.L_18:
        /*003c*/ 	.word	0x00000000
        /*0040*/ 	.short	0x0004
        /*0042*/ 	.short	0x0020
        /*0044*/ 	.byte	0x00, 0xf4, 0x21, 0x00


	//----- nvinfo : EIATTR_KPARAM_INFO
	.align		4
.L_19:
        /*0048*/ 	.byte	0x04, 0x17
        /*004a*/ 	.short	(.L_21 - .L_20)
.L_20:
        /*004c*/ 	.word	0x00000000
        /*0050*/ 	.short	0x0003
        /*0052*/ 	.short	0x0018
        /*0054*/ 	.byte	0x00, 0xf4, 0x21, 0x00


	//----- nvinfo : EIATTR_KPARAM_INFO
	.align		4
.L_21:
        /*0058*/ 	.byte	0x04, 0x17
        /*005a*/ 	.short	(.L_23 - .L_22)
.L_22:
        /*005c*/ 	.word	0x00000000
        /*0060*/ 	.short	0x0002
        /*0062*/ 	.short	0x0010
        /*0064*/ 	.byte	0x00, 0xf4, 0x21, 0x00


	//----- nvinfo : EIATTR_KPARAM_INFO
	.align		4
.L_23:
        /*0068*/ 	.byte	0x04, 0x17
        /*006a*/ 	.short	(.L_25 - .L_24)
.L_24:
        /*006c*/ 	.word	0x00000000
        /*0070*/ 	.short	0x0001
        /*0072*/ 	.short	0x0008
        /*0074*/ 	.byte	0x00, 0xf4, 0x21, 0x00


	//----- nvinfo : EIATTR_KPARAM_INFO
	.align		4
.L_25:
        /*0078*/ 	.byte	0x04, 0x17
        /*007a*/ 	.short	(.L_27 - .L_26)
.L_26:
        /*007c*/ 	.word	0x00000000
        /*0080*/ 	.short	0x0000
        /*0082*/ 	.short	0x0000
        /*0084*/ 	.byte	0x00, 0xf4, 0x21, 0x00


	//----- nvinfo : EIATTR_SPARSE_MMA_MASK
	.align		4
.L_27:
        /*0088*/ 	.byte	0x03, 0x50
        /*008a*/ 	.short	0x0000


	//----- nvinfo : EIATTR_MAXREG_COUNT
	.align		4
        /*008c*/ 	.byte	0x03, 0x1b
        /*008e*/ 	.short	0x00ff


	//----- nvinfo : EIATTR_EXIT_INSTR_OFFSETS
	.align		4
        /*0090*/ 	.byte	0x04, 0x1c
        /*0092*/ 	.short	(.L_29 - .L_28)


	//   ....[0]....
.L_28:
        /*0094*/ 	.word	0x00000430


	//   ....[1]....
        /*0098*/ 	.word	0x00000500


	//----- nvinfo : EIATTR_REQNTID
	.align		4
.L_29:
        /*009c*/ 	.byte	0x04, 0x10
        /*009e*/ 	.short	(.L_31 - .L_30)
.L_30:
        /*00a0*/ 	.word	0x00000080
        /*00a4*/ 	.word	0x00000001
        /*00a8*/ 	.word	0x00000001


	//----- nvinfo : EIATTR_CBANK_PARAM_SIZE
	.align		4
.L_31:
        /*00ac*/ 	.byte	0x03, 0x19
        /*00ae*/ 	.short	0x0038


	//----- nvinfo : EIATTR_PARAM_CBANK
	.align		4
        /*00b0*/ 	.byte	0x04, 0x0a
        /*00b2*/ 	.short	(.L_33 - .L_32)
	.align		4
.L_32:
        /*00b4*/ 	.word	index@(.nv.constant0.triton_poi_fused__native_batch_norm_legit_no_training_leaky_relu_35)
        /*00b8*/ 	.short	0x0210
        /*00ba*/ 	.short	0x0038


	//----- nvinfo : EIATTR_SW_WAR
	.align		4
.L_33:
        /*00bc*/ 	.byte	0x04, 0x36
        /*00be*/ 	.short	(.L_35 - .L_34)
.L_34:
        /*00c0*/ 	.word	0x00000008
.L_35:


//--------------------- .nv.callgraph             --------------------------
	.section	.nv.callgraph,"",@"SHT_CUDA_CALLGRAPH"
	.align	4
	.sectionentsize	8
	.align		4
        /*0000*/ 	.word	0x00000000
	.align		4
        /*0004*/ 	.word	0xffffffff
	.align		4
        /*0008*/ 	.word	0x00000000
	.align		4
        /*000c*/ 	.word	0xfffffffe
	.align		4
        /*0010*/ 	.word	0x00000000
	.align		4
        /*0014*/ 	.word	0xfffffffd
	.align		4
        /*0018*/ 	.word	0x00000000
	.align		4
        /*001c*/ 	.word	0xfffffffc


//--------------------- .nv.constant4             --------------------------
	.section	.nv.constant4,"a",@progbits
	.align	8
	.align		8
.nv.constant4:
        /*0000*/ 	.dword	_$_str
	.align		8
        /*0008*/ 	.dword	_$_str_$_2


//--------------------- .text.triton_poi_fused__native_batch_norm_legit_no_training_leaky_relu_35 --------------------------
	.section	.text.triton_poi_fused__native_batch_norm_legit_no_training_leaky_relu_35,"ax",@progbits
	.sectionflags	@"SHF_BARRIERS=1"
	.align	128
        .global         triton_poi_fused__native_batch_norm_legit_no_training_leaky_relu_35
        .type           triton_poi_fused__native_batch_norm_legit_no_training_leaky_relu_35,@function
        .size           triton_poi_fused__native_batch_norm_legit_no_training_leaky_relu_35,(.L_x_1 - triton_poi_fused__native_batch_norm_legit_no_training_leaky_relu_35)
        .other          triton_poi_fused__native_batch_norm_legit_no_training_leaky_relu_35,@"STO_CUDA_ENTRY STV_DEFAULT"
triton_poi_fused__native_batch_norm_legit_no_training_leaky_relu_35:
.text.triton_poi_fused__native_batch_norm_legit_no_training_leaky_relu_35:
[----:B------:R-:W0:Y:S01]  /*0000*/  LDC R1, c[0x0][0x28] ;  /* 0x00000a00ff017b82 */ /* 0x000e220000000800 */
[----:B------:R-:W1:Y:S07]  /*0010*/  S2R R9, SR_CTAID.X ;  /* 0x0000000000097919 */ /* 0x000e6e0000002500 */
[----:B------:R-:W2:Y:S01]  /*0020*/  LDC.64 R6, c[0x0][0x220] ;  /* 0x00008800ff067b82 */ /* 0x000ea20000000a00 */
[----:B------:R-:W-:Y:S01]  /*0030*/  IMAD.MOV.U32 R0, RZ, RZ, RZ ;  /* 0x000000ffff007224 */ /* 0x000fe200078e00ff */
[----:B------:R-:W-:Y:S01]  /*0040*/  ULDC.64 UR6, c[0x0][0x208] ;  /* 0x0000820000067ab9 */ /* 0x000fe20000000a00 */
[----:B------:R-:W3:Y:S01]  /*0050*/  S2R R12, SR_TID.X ;  /* 0x00000000000c7919 */ /* 0x000ee20000002100 */
[----:B------:R-:W4:Y:S04]  /*0060*/  S2R R8, SR_CTAID.Y ;  /* 0x0000000000087919 */ /* 0x000f280000002600 */
[----:B------:R-:W5:Y:S08]  /*0070*/  LDC.64 R18, c[0x0][0x210] ;  /* 0x00008400ff127b82 */ /* 0x000f700000000a00 */
[----:B------:R-:W4:Y:S08]  /*0080*/  LDC.64 R10, c[0x0][0x218] ;  /* 0x00008600ff0a7b82 */ /* 0x000f300000000a00 */
[----:B------:R-:W5:Y:S01]  /*0090*/  LDC.64 R4, c[0x0][0x228] ;  /* 0x00008a00ff047b82 */ /* 0x000f620000000a00 */
[C---:B-1----:R-:W-:Y:S01]  /*00a0*/  ISETP.GE.AND P0, PT, R9.reuse, 0x80, PT ;  /* 0x000000800900780c */ /* 0x042fe20003f06270 */
[----:B--2---:R-:W-:-:S06]  /*00b0*/  IMAD.WIDE R6, R9, 0x4, R6 ;  /* 0x0000000409067825 */ /* 0x004fcc00078e0206 */
[----:B------:R-:W1:Y:S06]  /*00c0*/  LDC.64 R2, c[0x0][0x230] ;  /* 0x00008c00ff027b82 */ /* 0x000e6c0000000a00 */
[----:B------:R5:W2:Y:S01]  /*00d0*/  @!P0 LDG.E.EL R0, desc[UR6][R6.64] ;  /* 0x0000000606008981 */ /* 0x000aa2000c2e1900 */
[----:B---3--:R-:W-:Y:S01]  /*00e0*/  LOP3.LUT R13, R12, 0x7f, RZ, 0xc0, !PT ;  /* 0x0000007f0c0d7812 */ /* 0x008fe200078ec0ff */
[----:B0---4-:R-:W-:-:S03]  /*00f0*/  IMAD.WIDE R10, R9, 0x4, R10 ;  /* 0x00000004090a7825 */ /* 0x011fc600078e020a */
[----:B------:R-:W-:-:S04]  /*0100*/  PRMT R14, R13, 0x6540, R8 ;  /* 0x000065400d0e7816 */ /* 0x000fc80000000008 */
[C---:B------:R-:W-:Y:S01]  /*0110*/  LOP3.LUT R16, R14.reuse, 0x80, RZ, 0xfc, !PT ;  /* 0x000000800e107812 */ /* 0x040fe200078efcff */
[C---:B------:R-:W-:Y:S01]  /*0120*/  IMAD R15, R14.reuse, 0x80, R9 ;  /* 0x000000800e0f7824 */ /* 0x040fe200078e0209 */
[----:B------:R-:W-:Y:S02]  /*0130*/  ISETP.LT.AND P1, PT, R14, 0x100, !P0 ;  /* 0x000001000e00780c */ /* 0x000fe40004721270 */
[C---:B------:R-:W-:Y:S01]  /*0140*/  ISETP.LT.AND P2, PT, R16.reuse, 0x100, !P0 ;  /* 0x000001001000780c */ /* 0x040fe20004741270 */
[----:B-----5:R-:W-:Y:S01]  /*0150*/  IMAD.WIDE R6, R15, 0x4, R18 ;  /* 0x000000040f067825 */ /* 0x020fe200078e0212 */
[----:B------:R-:W-:Y:S02]  /*0160*/  LEA R17, R16, R9, 0x7 ;  /* 0x0000000910117211 */ /* 0x000fe400078e38ff */
[----:B------:R-:W-:-:S03]  /*0170*/  CS2R R14, SRZ ;  /* 0x00000000000e7805 */ /* 0x000fc6000001ff00 */
[----:B------:R-:W-:Y:S01]  /*0180*/  IMAD.WIDE R18, R17, 0x4, R18 ;  /* 0x0000000411127825 */ /* 0x000fe200078e0212 */
[----:B------:R-:W-:Y:S02]  /*0190*/  CS2R R16, SRZ ;  /* 0x0000000000107805 */ /* 0x000fe4000001ff00 */
[----:B------:R-:W3:Y:S01]  /*01a0*/  @!P0 LDG.E.EL R15, desc[UR6][R10.64] ;  /* 0x000000060a0f8981 */ /* 0x000ee2000c2e1900 */
[----:B------:R-:W-:-:S03]  /*01b0*/  IMAD.MOV.U32 R20, RZ, RZ, RZ ;  /* 0x000000ffff147224 */ /* 0x000fc600078e00ff */
[----:B------:R-:W4:Y:S01]  /*01c0*/  @P2 LDG.E.EL R14, desc[UR6][R18.64] ;  /* 0x00000006120e2981 */ /* 0x000f22000c2e1900 */
[----:B------:R-:W-:-:S03]  /*01d0*/  IMAD.WIDE R4, R9, 0x4, R4 ;  /* 0x0000000409047825 */ /* 0x000fc600078e0204 */
[----:B------:R0:W3:Y:S01]  /*01e0*/  @P1 LDG.E.EL R16, desc[UR6][R6.64] ;  /* 0x0000000606101981 */ /* 0x0000e2000c2e1900 */
[----:B-1----:R-:W-:-:S03]  /*01f0*/  IMAD.WIDE R2, R9, 0x4, R2 ;  /* 0x0000000409027825 */ /* 0x002fc600078e0202 */
[----:B------:R-:W5:Y:S04]  /*0200*/  @!P0 LDG.E.EL R17, desc[UR6][R4.64] ;  /* 0x0000000604118981 */ /* 0x000f68000c2e1900 */
[----:B------:R1:W5:Y:S01]  /*0210*/  @!P0 LDG.E.EL R20, desc[UR6][R2.64] ;  /* 0x0000000602148981 */ /* 0x000362000c2e1900 */
[----:B0-----:R-:W-:Y:S01]  /*0220*/  HFMA2.MMA R6, -RZ, RZ, 1.625, 0 ;  /* 0x3e800000ff067435 */ /* 0x001fe200000001ff */
[----:B------:R-:W0:Y:S01]  /*0230*/  S2UR UR5, SR_CgaCtaId ;  /* 0x00000000000579c3 */ /* 0x000e220000008800 */
[----:B------:R-:W-:Y:S01]  /*0240*/  UMOV UR4, 0x400 ;  /* 0x0000040000047882 */ /* 0x000fe20000000000 */
[----:B------:R-:W-:Y:S01]  /*0250*/  IMAD.SHL.U32 R12, R12, 0x2, RZ ;  /* 0x000000020c0c7824 */ /* 0x000fe200078e00ff */
[----:B0-----:R-:W-:Y:S01]  /*0260*/  UPRMT UR4, UR5, 0x654, UR4 ;  /* 0x0000065405047896 */ /* 0x001fe20008000004 */
[----:B--2---:R-:W-:-:S04]  /*0270*/  FADD R0, R0, 9.9999997473787516356e-06 ;  /* 0x3727c5ac00007421 */ /* 0x004fc80000000000 */
[----:B------:R-:W0:Y:S02]  /*0280*/  MUFU.SQRT R21, R0 ;  /* 0x0000000000157308 */ /* 0x000e240000002000 */
[C---:B0-----:R-:W-:Y:S02]  /*0290*/  FSETP.GT.AND P1, PT, R21.reuse, 8.50705917302346158658e+37, PT ;  /* 0x7e8000001500780b */ /* 0x041fe40003f24000 */
[----:B------:R-:W-:-:S11]  /*02a0*/  FSETP.GEU.AND P2, PT, R21, 1.175494350822287508e-38, PT ;  /* 0x008000001500780b */ /* 0x000fd60003f4e000 */
[----:B------:R-:W-:-:S04]  /*02b0*/  @P1 FMUL R21, R21, 0.25 ;  /* 0x3e80000015151820 */ /* 0x000fc80000400000 */
[----:B------:R-:W-:-:S06]  /*02c0*/  @!P2 FMUL R21, R21, 16777216 ;  /* 0x4b8000001515a820 */ /* 0x000fcc0000400000 */
[----:B------:R-:W1:Y:S01]  /*02d0*/  MUFU.RCP R21, R21 ;  /* 0x0000001500157308 */ /* 0x000e620000001000 */
[----:B------:R-:W-:Y:S01]  /*02e0*/  FSEL R6, R6, 1, P1 ;  /* 0x3f80000006067808 */ /* 0x000fe20000800000 */
[----:B---3--:R-:W-:-:S04]  /*02f0*/  FADD R16, -R15, R16 ;  /* 0x000000100f107221 */ /* 0x008fc80000000100 */
[----:B------:R-:W-:Y:S01]  /*0300*/  @!P2 FMUL R6, R6, 16777216 ;  /* 0x4b8000000606a820 */ /* 0x000fe20000400000 */
[----:B----4-:R-:W-:-:S03]  /*0310*/  FADD R14, -R15, R14 ;  /* 0x0000000e0f0e7221 */ /* 0x010fc60000000100 */
[----:B-1----:R-:W-:-:S04]  /*0320*/  FMUL R3, R21, R6 ;  /* 0x0000000615037220 */ /* 0x002fc80000400000 */
[-C--:B------:R-:W-:Y:S01]  /*0330*/  FMUL R5, R16, R3.reuse ;  /* 0x0000000310057220 */ /* 0x080fe20000400000 */
[----:B------:R-:W-:-:S03]  /*0340*/  FMUL R3, R14, R3 ;  /* 0x000000030e037220 */ /* 0x000fc60000400000 */
[-CC-:B-----5:R-:W-:Y:S01]  /*0350*/  FFMA R5, R5, R17.reuse, R20.reuse ;  /* 0x0000001105057223 */ /* 0x1a0fe20000000014 */
[----:B------:R-:W-:-:S04]  /*0360*/  FFMA R17, R3, R17, R20 ;  /* 0x0000001103117223 */ /* 0x000fc80000000014 */
[----:B------:R-:W-:Y:S02]  /*0370*/  FSETP.GT.AND P2, PT, R5, RZ, PT ;  /* 0x000000ff0500720b */ /* 0x000fe40003f44000 */
[----:B------:R-:W-:Y:S02]  /*0380*/  FSETP.GT.AND P1, PT, R17, RZ, PT ;  /* 0x000000ff1100720b */ /* 0x000fe40003f24000 */
[----:B------:R-:W-:-:S09]  /*0390*/  LEA R0, R13, UR4, 0x2 ;  /* 0x000000040d007c11 */ /* 0x000fd2000f8e10ff */
[----:B------:R-:W-:Y:S02]  /*03a0*/  @!P2 FMUL R5, R5, 0.10000000149011611938 ;  /* 0x3dcccccd0505a820 */ /* 0x000fe40000400000 */
[----:B------:R-:W-:-:S03]  /*03b0*/  @!P1 FMUL R17, R17, 0.10000000149011611938 ;  /* 0x3dcccccd11119820 */ /* 0x000fc60000400000 */
[----:B------:R0:W-:Y:S04]  /*03c0*/  STS [R0], R5 ;  /* 0x0000000500007388 */ /* 0x0001e80000000800 */
[----:B------:R0:W-:Y:S01]  /*03d0*/  STS [R0+0x200], R17 ;  /* 0x0002001100007388 */ /* 0x0001e20000000800 */
[----:B------:R-:W-:-:S04]  /*03e0*/  LOP3.LUT R3, R12, 0xfe, RZ, 0xc0, !PT ;  /* 0x000000fe0c037812 */ /* 0x000fc800078ec0ff */
[C---:B------:R-:W-:Y:S01]  /*03f0*/  PRMT R8, R3.reuse, 0x6540, R8 ;  /* 0x0000654003087816 */ /* 0x040fe20000000008 */
[----:B------:R-:W-:Y:S03]  /*0400*/  BAR.SYNC.DEFER_BLOCKING 0x0 ;  /* 0x0000000000007b1d */ /* 0x000fe60000010000 */
[----:B------:R-:W-:Y:S02]  /*0410*/  ISETP.LT.AND P0, PT, R8, 0x100, !P0 ;  /* 0x000001000800780c */ /* 0x000fe40004701270 */
[----:B------:R-:W-:-:S11]  /*0420*/  LEA R4, R3, UR4, 0x2 ;  /* 0x0000000403047c11 */ /* 0x000fd6000f8e10ff */
[----:B0-----:R-:W-:Y:S05]  /*0430*/  @!P0 EXIT ;  /* 0x000000000000894d */ /* 0x001fea0003800000 */
[----:B------:R-:W0:Y:S01]  /*0440*/  LDS.64 R10, [R4] ;  /* 0x00000000040a7984 */ /* 0x000e220000000a00 */
[----:B------:R-:W-:Y:S01]  /*0450*/  SHF.R.S32.HI R5, RZ, 0x1f, R8 ;  /* 0x0000001fff057819 */ /* 0x000fe20000011408 */
[----:B------:R-:W1:Y:S03]  /*0460*/  LDC.64 R2, c[0x0][0x238] ;  /* 0x00008e00ff027b82 */ /* 0x000e660000000a00 */
[----:B------:R-:W-:-:S04]  /*0470*/  LEA.HI R5, R5, R8, RZ, 0x6 ;  /* 0x0000000805057211 */ /* 0x000fc800078f30ff */
[C---:B------:R-:W-:Y:S01]  /*0480*/  LOP3.LUT R7, R5.reuse, 0xffffffc0, RZ, 0xc0, !PT ;  /* 0xffffffc005077812 */ /* 0x040fe200078ec0ff */
[----:B------:R-:W-:-:S03]  /*0490*/  IMAD.SHL.U32 R5, R5, 0x80, RZ ;  /* 0x0000008005057824 */ /* 0x000fc600078e00ff */
[----:B------:R-:W-:Y:S02]  /*04a0*/  IADD3 R8, R8, -R7, RZ ;  /* 0x8000000708087210 */ /* 0x000fe40007ffe0ff */
[----:B------:R-:W-:Y:S02]  /*04b0*/  LOP3.LUT R5, R5, 0xffffe000, RZ, 0xc0, !PT ;  /* 0xffffe00005057812 */ /* 0x000fe400078ec0ff */
[----:B------:R-:W-:-:S05]  /*04c0*/  LEA R8, R9, R8, 0x6 ;  /* 0x0000000809087211 */ /* 0x000fca00078e30ff */
[----:B------:R-:W-:-:S04]  /*04d0*/  IMAD.IADD R5, R8, 0x1, R5 ;  /* 0x0000000108057824 */ /* 0x000fc800078e0205 */
[----:B-1----:R-:W-:-:S05]  /*04e0*/  IMAD.WIDE R2, R5, 0x4, R2 ;  /* 0x0000000405027825 */ /* 0x002fca00078e0202 */
[----:B0-----:R-:W-:Y:S01]  /*04f0*/  STG.E.64 desc[UR6][R2.64], R10 ;  /* 0x0000000a02007986 */ /* 0x001fe2000c101b06 */
[----:B------:R-:W-:Y:S05]  /*0500*/  EXIT ;  /* 0x000000000000794d */ /* 0x000fea0003800000 */
.L_x_0:
[----:B------:R-:W-:-:S00]  /*0510*/  BRA `(.L_x_0) ;  /* 0xfffffffc00fc7947 */ /* 0x000fc0000383ffff */
[----:B------:R-:W-:-:S00]  /*0520*/  NOP ;  /* 0x0000000000007918 */ /* 0x000fc00000000000 */
        /* <DEDUP_REMOVED lines=13> */
.L_x_1:


//--------------------- .nv.global.init           --------------------------
	.section	.nv.global.init,"aw",@progbits
.nv.global.init:
	.type		_$_str,@object
	.size		_$_str,(_$_str_$_2 - _$_str)
_$_str:
        /*0000*/ 	.byte	0x5f, 0x5f, 0x43, 0x55, 0x44, 0x41, 0x5f, 0x46, 0x54, 0x5a, 0x00
	.type		_$_str_$_2,@object
	.size		_$_str_$_2,(.L_1 - _$_str_$_2)
_$_str_$_2:
        /*000b*/ 	.byte	0x5f, 0x5f, 0x43, 0x55, 0x44, 0x41, 0x5f, 0x50, 0x52, 0x45, 0x43, 0x5f, 0x53, 0x51, 0x52, 0x54
        /*001b*/ 	.byte	0x00
.L_1:


//--------------------- .nv.shared.triton_poi_fused__native_batch_norm_legit_no_training_leaky_relu_35 --------------------------
	.section	.nv.shared.triton_poi_fused__native_batch_norm_legit_no_training_leaky_relu_35,"aw",@nobits
	.sectionflags	@""
	.align	16
	.zero		1024


//--------------------- .nv.constant0.triton_poi_fused__native_batch_norm_legit_no_training_leaky_relu_35 --------------------------
	.section	.nv.constant0.triton_poi_fused__native_batch_norm_legit_no_training_leaky_relu_35,"a",@progbits
	.sectionflags	@""
	.align	4
.nv.constant0.triton_poi_fused__native_batch_norm_legit_no_training_leaky_relu_35:
	.zero		584
